//
// Generated by NVIDIA NVVM Compiler
//
// Compiler Build ID: CL-36424714
// Cuda compilation tools, release 13.0, V13.0.88
// Based on NVVM 20.0.0
//

.version 9.0
.target sm_100
.address_size 64

	// .globl	_Z14SumaMatricesCUPPiS0_S0_ii

.visible .entry _Z14SumaMatricesCUPPiS0_S0_ii(
	.param .u64 .ptr .align 1 _Z14SumaMatricesCUPPiS0_S0_ii_param_0,
	.param .u64 .ptr .align 1 _Z14SumaMatricesCUPPiS0_S0_ii_param_1,
	.param .u64 .ptr .align 1 _Z14SumaMatricesCUPPiS0_S0_ii_param_2,
	.param .u32 _Z14SumaMatricesCUPPiS0_S0_ii_param_3,
	.param .u32 _Z14SumaMatricesCUPPiS0_S0_ii_param_4
)
{
	.reg .pred 	%p<4>;
	.reg .b32 	%r<16>;
	.reg .b64 	%rd<21>;

	ld.param.u64 	%rd1, [_Z14SumaMatricesCUPPiS0_S0_ii_param_0];
	ld.param.u64 	%rd2, [_Z14SumaMatricesCUPPiS0_S0_ii_param_1];
	ld.param.u64 	%rd3, [_Z14SumaMatricesCUPPiS0_S0_ii_param_2];
	ld.param.u32 	%r3, [_Z14SumaMatricesCUPPiS0_S0_ii_param_3];
	ld.param.u32 	%r4, [_Z14SumaMatricesCUPPiS0_S0_ii_param_4];
	mov.u32 	%r6, %ctaid.x;
	mov.u32 	%r7, %ntid.x;
	mov.u32 	%r8, %tid.x;
	mad.lo.s32 	%r1, %r6, %r7, %r8;
	mov.u32 	%r9, %ctaid.y;
	mov.u32 	%r10, %ntid.y;
	mov.u32 	%r11, %tid.y;
	mad.lo.s32 	%r12, %r9, %r10, %r11;
	setp.ge.s32 	%p1, %r1, %r3;
	setp.ge.s32 	%p2, %r12, %r4;
	or.pred  	%p3, %p1, %p2;
	@%p3 bra 	$L__BB0_2;
	cvta.to.global.u64 	%rd4, %rd1;
	cvta.to.global.u64 	%rd5, %rd2;
	cvta.to.global.u64 	%rd6, %rd3;
	mul.wide.s32 	%rd7, %r1, 8;
	add.s64 	%rd8, %rd4, %rd7;
	ld.global.u64 	%rd9, [%rd8];
	cvta.to.global.u64 	%rd10, %rd9;
	mul.wide.u32 	%rd11, %r12, 4;
	add.s64 	%rd12, %rd10, %rd11;
	ld.global.u32 	%r13, [%rd12];
	add.s64 	%rd13, %rd5, %rd7;
	ld.global.u64 	%rd14, [%rd13];
	cvta.to.global.u64 	%rd15, %rd14;
	add.s64 	%rd16, %rd15, %rd11;
	ld.global.u32 	%r14, [%rd16];
	add.s32 	%r15, %r14, %r13;
	add.s64 	%rd17, %rd6, %rd7;
	ld.global.u64 	%rd18, [%rd17];
	cvta.to.global.u64 	%rd19, %rd18;
	add.s64 	%rd20, %rd19, %rd11;
	st.global.u32 	[%rd20], %r15;
$L__BB0_2:
	ret;

}


// ===== COMPILED SASS (sm_100) =====

	.target	sm_100

	.elftype	@"ET_EXEC"


//--------------------- .note.nv.tkinfo           --------------------------
	.section	.note.nv.tkinfo,"",@"SHT_NOTE"
	.sectionflags	@"SHF_NOTE_NV_TKINFO"
	.tkinfo
        /*0018*/ 	.word	0x00000002
        /*0030*/ 	.string	""
        /*0030*/ 	.string	"ptxas"
        /*0030*/ 	.string	"Cuda compilation tools, release 13.0, V13.0.88"
        /*0030*/ 	.string	"Build cuda_13.0.r13.0/compiler.36424714_0"
        /*0030*/ 	.string	"-arch sm_100 -m 64 "



//--------------------- .note.nv.cuinfo           --------------------------
	.section	.note.nv.cuinfo,"",@"SHT_NOTE"
	.sectionflags	@"SHF_NOTE_NV_CUINFO"
        /*0018*/ 	.short	0x0002
        /*001a*/ 	.short	0x0064
        /*001c*/ 	.short	0x0082
	.zero		2


//--------------------- .nv.info                  --------------------------
	.section	.nv.info,"",@"SHT_CUDA_INFO"
	.align	4


	//----- nvinfo : EIATTR_REGCOUNT
	.align		4
        /*0000*/ 	.byte	0x04, 0x2f
        /*0002*/ 	.short	(.L_1 - .L_0)
	.align		4
.L_0:
        /*0004*/ 	.word	index@(_Z14SumaMatricesCUPPiS0_S0_ii)
        /*0008*/ 	.word	0x00000012


	//----- nvinfo : EIATTR_FRAME_SIZE
	.align		4
.L_1:
        /*000c*/ 	.byte	0x04, 0x11
        /*000e*/ 	.short	(.L_3 - .L_2)
	.align		4
.L_2:
        /*0010*/ 	.word	index@(_Z14SumaMatricesCUPPiS0_S0_ii)
        /*0014*/ 	.word	0x00000000


	//----- nvinfo : EIATTR_MIN_STACK_SIZE
	.align		4
.L_3:
        /*0018*/ 	.byte	0x04, 0x12
        /*001a*/ 	.short	(.L_5 - .L_4)
	.align		4
.L_4:
        /*001c*/ 	.word	index@(_Z14SumaMatricesCUPPiS0_S0_ii)
        /*0020*/ 	.word	0x00000000
.L_5:


//--------------------- .nv.compat                --------------------------
	.section	.nv.compat,"",@"SHT_CUDA_COMPAT_INFO"
	.align	4
        /*0000*/ 	.byte	0x02, 0x09, 0x00, 0x00, 0x02, 0x02, 0x01, 0x00, 0x02, 0x05, 0x05, 0x00, 0x03, 0x07, 0x01, 0x01
        /*0010*/ 	.byte	0x02, 0x03, 0x00, 0x00, 0x02, 0x06, 0x01, 0x00, 0x04, 0x0b, 0x08, 0x00, 0x09, 0x00, 0x00, 0x00
        /*0020*/ 	.byte	0x00, 0x00, 0x00, 0x00


//--------------------- .nv.info._Z14SumaMatricesCUPPiS0_S0_ii --------------------------
	.section	.nv.info._Z14SumaMatricesCUPPiS0_S0_ii,"",@"SHT_CUDA_INFO"
	.sectionflags	@""
	.align	4


	//----- nvinfo : EIATTR_CUDA_API_VERSION
	.align		4
        /*0000*/ 	.byte	0x04, 0x37
        /*0002*/ 	.short	(.L_7 - .L_6)
.L_6:
        /*0004*/ 	.word	0x00000082


	//----- nvinfo : EIATTR_KPARAM_INFO
	.align		4
.L_7:
        /*0008*/ 	.byte	0x04, 0x17
        /*000a*/ 	.short	(.L_9 - .L_8)
.L_8:
        /*000c*/ 	.word	0x00000000
        /*0010*/ 	.short	0x0004
        /*0012*/ 	.short	0x001c
        /*0014*/ 	.byte	0x00, 0xf0, 0x11, 0x00


	//----- nvinfo : EIATTR_KPARAM_INFO
	.align		4
.L_9:
        /*0018*/ 	.byte	0x04, 0x17
        /*001a*/ 	.short	(.L_11 - .L_10)
.L_10:
        /*001c*/ 	.word	0x00000000
        /*0020*/ 	.short	0x0003
        /*0022*/ 	.short	0x0018
        /*0024*/ 	.byte	0x00, 0xf0, 0x11, 0x00


	//----- nvinfo : EIATTR_KPARAM_INFO
	.align		4
.L_11:
        /*0028*/ 	.byte	0x04, 0x17
        /*002a*/ 	.short	(.L_13 - .L_12)
.L_12:
        /*002c*/ 	.word	0x00000000
        /*0030*/ 	.short	0x0002
        /*0032*/ 	.short	0x0010
        /*0034*/ 	.byte	0x00, 0xf5, 0x21, 0x00


	//----- nvinfo : EIATTR_KPARAM_INFO
	.align		4
.L_13:
        /*0038*/ 	.byte	0x04, 0x17
        /*003a*/ 	.short	(.L_15 - .L_14)
.L_14:
        /*003c*/ 	.word	0x00000000
        /*0040*/ 	.short	0x0001
        /*0042*/ 	.short	0x0008
        /*0044*/ 	.byte	0x00, 0xf5, 0x21, 0x00


	//----- nvinfo : EIATTR_KPARAM_INFO
	.align		4
.L_15:
        /*0048*/ 	.byte	0x04, 0x17
        /*004a*/ 	.short	(.L_17 - .L_16)
.L_16:
        /*004c*/ 	.word	0x00000000
        /*0050*/ 	.short	0x0000
        /*0052*/ 	.short	0x0000
        /*0054*/ 	.byte	0x00, 0xf5, 0x21, 0x00


	//----- nvinfo : EIATTR_SPARSE_MMA_MASK
	.align		4
.L_17:
        /*0058*/ 	.byte	0x03, 0x50
        /*005a*/ 	.short	0x0000


	//----- nvinfo : EIATTR_MAXREG_COUNT
	.align		4
        /*005c*/ 	.byte	0x03, 0x1b
        /*005e*/ 	.short	0x00ff


	//----- nvinfo : EIATTR_MERCURY_ISA_VERSION
	.align		4
        /*0060*/ 	.byte	0x03, 0x5f
        /*0062*/ 	.short	0x0101


	//----- nvinfo : EIATTR_VRC_CTA_INIT_COUNT
	.align		4
        /*0064*/ 	.byte	0x02, 0x4a
	.zero		1
	.zero		1


	//----- nvinfo : EIATTR_EXIT_INSTR_OFFSETS
	.align		4
        /*0068*/ 	.byte	0x04, 0x1c
        /*006a*/ 	.short	(.L_19 - .L_18)


	//   ....[0]....
.L_18:
        /*006c*/ 	.word	0x000000c0


	//   ....[1]....
        /*0070*/ 	.word	0x000001e0


	//----- nvinfo : EIATTR_CBANK_PARAM_SIZE
	.align		4
.L_19:
        /*0074*/ 	.byte	0x03, 0x19
        /*0076*/ 	.short	0x0020


	//----- nvinfo : EIATTR_PARAM_CBANK
	.align		4
        /*0078*/ 	.byte	0x04, 0x0a
        /*007a*/ 	.short	(.L_21 - .L_20)
	.align		4
.L_20:
        /*007c*/ 	.word	index@(.nv.constant0._Z14SumaMatricesCUPPiS0_S0_ii)
        /*0080*/ 	.short	0x0380
        /*0082*/ 	.short	0x0020


	//----- nvinfo : EIATTR_SW_WAR
	.align		4
.L_21:
        /*0084*/ 	.byte	0x04, 0x36
        /*0086*/ 	.short	(.L_23 - .L_22)
.L_22:
        /*0088*/ 	.word	0x00000008
.L_23:


//--------------------- .nv.callgraph             --------------------------
	.section	.nv.callgraph,"",@"SHT_CUDA_CALLGRAPH"
	.align	4
	.sectionentsize	8
	.align		4
        /*0000*/ 	.word	0x00000000
	.align		4
        /*0004*/ 	.word	0xffffffff
	.align		4
        /*0008*/ 	.word	0x00000000
	.align		4
        /*000c*/ 	.word	0xfffffffe
	.align		4
        /*0010*/ 	.word	0x00000000
	.align		4
        /*0014*/ 	.word	0xfffffffd
	.align		4
        /*0018*/ 	.word	0x00000000
	.align		4
        /*001c*/ 	.word	0xfffffffc


//--------------------- .text._Z14SumaMatricesCUPPiS0_S0_ii --------------------------
	.section	.text._Z14SumaMatricesCUPPiS0_S0_ii,"ax",@progbits
	.align	128
        .global         _Z14SumaMatricesCUPPiS0_S0_ii
        .type           _Z14SumaMatricesCUPPiS0_S0_ii,@function
        .size           _Z14SumaMatricesCUPPiS0_S0_ii,(.L_x_1 - _Z14SumaMatricesCUPPiS0_S0_ii)
        .other          _Z14SumaMatricesCUPPiS0_S0_ii,@"STO_CUDA_ENTRY STV_DEFAULT"
_Z14SumaMatricesCUPPiS0_S0_ii:
.text._Z14SumaMatricesCUPPiS0_S0_ii:
[----:B------:R-:W-:Y:S01]  /*0000*/  LDC R1, c[0x0][0x37c] ;  /* 0x0000df00ff017b82 */ /* 0x000fe20000000800 */
[----:B------:R-:W0:Y:S07]  /*0010*/  S2R R2, SR_TID.Y ;  /* 0x0000000000027919 */ /* 0x000e2e0000002200 */
[----:B------:R-:W1:Y:S01]  /*0020*/  LDC R5, c[0x0][0x360] ;  /* 0x0000d800ff057b82 */ /* 0x000e620000000800 */
[----:B------:R-:W2:Y:S01]  /*0030*/  LDCU.64 UR6, c[0x0][0x398] ;  /* 0x00007300ff0677ac */ /* 0x000ea20008000a00 */
[----:B------:R-:W1:Y:S06]  /*0040*/  S2R R0, SR_TID.X ;  /* 0x0000000000007919 */ /* 0x000e6c0000002100 */
[----:B------:R-:W0:Y:S08]  /*0050*/  S2UR UR5, SR_CTAID.Y ;  /* 0x00000000000579c3 */ /* 0x000e300000002600 */
[----:B------:R-:W0:Y:S08]  /*0060*/  LDC R13, c[0x0][0x364] ;  /* 0x0000d900ff0d7b82 */ /* 0x000e300000000800 */
[----:B------:R-:W1:Y:S01]  /*0070*/  S2UR UR4, SR_CTAID.X ;  /* 0x00000000000479c3 */ /* 0x000e620000002500 */
[----:B0-----:R-:W-:-:S05]  /*0080*/  IMAD R13, R13, UR5, R2 ;  /* 0x000000050d0d7c24 */ /* 0x001fca000f8e0202 */
[----:B--2---:R-:W-:Y:S01]  /*0090*/  ISETP.GE.AND P0, PT, R13, UR7, PT ;  /* 0x000000070d007c0c */ /* 0x004fe2000bf06270 */
[----:B-1----:R-:W-:-:S05]  /*00a0*/  IMAD R5, R5, UR4, R0 ;  /* 0x0000000405057c24 */ /* 0x002fca000f8e0200 */
[----:B------:R-:W-:-:S13]  /*00b0*/  ISETP.GE.OR P0, PT, R5, UR6, P0 ;  /* 0x0000000605007c0c */ /* 0x000fda0008706670 */
[----:B------:R-:W-:Y:S05]  /*00c0*/  @P0 EXIT ;  /* 0x000000000000094d */ /* 0x000fea0003800000 */
[----:B------:R-:W0:Y:S01]  /*00d0*/  LDC.64 R2, c[0x0][0x380] ;  /* 0x0000e000ff027b82 */ /* 0x000e220000000a00 */
[----:B------:R-:W1:Y:S07]  /*00e0*/  LDCU.64 UR4, c[0x0][0x358] ;  /* 0x00006b00ff0477ac */ /* 0x000e6e0008000a00 */
[----:B------:R-:W2:Y:S08]  /*00f0*/  LDC.64 R6, c[0x0][0x388] ;  /* 0x0000e200ff067b82 */ /* 0x000eb00000000a00 */
[----:B------:R-:W3:Y:S01]  /*0100*/  LDC.64 R10, c[0x0][0x390] ;  /* 0x0000e400ff0a7b82 */ /* 0x000ee20000000a00 */
[----:B0-----:R-:W-:-:S06]  /*0110*/  IMAD.WIDE R2, R5, 0x8, R2 ;  /* 0x0000000805027825 */ /* 0x001fcc00078e0202 */
[----:B-1----:R-:W4:Y:S01]  /*0120*/  LDG.E.64 R2, desc[UR4][R2.64] ;  /* 0x0000000402027981 */ /* 0x002f22000c1e1b00 */
[----:B--2---:R-:W-:-:S06]  /*0130*/  IMAD.WIDE R6, R5, 0x8, R6 ;  /* 0x0000000805067825 */ /* 0x004fcc00078e0206 */
[----:B------:R-:W2:Y:S01]  /*0140*/  LDG.E.64 R6, desc[UR4][R6.64] ;  /* 0x0000000406067981 */ /* 0x000ea2000c1e1b00 */
[----:B---3--:R-:W-:-:S06]  /*0150*/  IMAD.WIDE R10, R5, 0x8, R10 ;  /* 0x00000008050a7825 */ /* 0x008fcc00078e020a */
[----:B------:R-:W3:Y:S01]  /*0160*/  LDG.E.64 R10, desc[UR4][R10.64] ;  /* 0x000000040a0a7981 */ /* 0x000ee2000c1e1b00 */
[----:B----4-:R-:W-:-:S06]  /*0170*/  IMAD.WIDE.U32 R4, R13, 0x4, R2 ;  /* 0x000000040d047825 */ /* 0x010fcc00078e0002 */
[----:B------:R-:W4:Y:S01]  /*0180*/  LDG.E R4, desc[UR4][R4.64] ;  /* 0x0000000404047981 */ /* 0x000f22000c1e1900 */
[----:B--2---:R-:W-:-:S06]  /*0190*/  IMAD.WIDE.U32 R8, R13, 0x4, R6 ;  /* 0x000000040d087825 */ /* 0x004fcc00078e0006 */
[----:B------:R-:W4:Y:S01]  /*01a0*/  LDG.E R9, desc[UR4][R8.64] ;  /* 0x0000000408097981 */ /* 0x000f22000c1e1900 */
[----:B---3--:R-:W-:Y:S01]  /*01b0*/  IMAD.WIDE.U32 R12, R13, 0x4, R10 ;  /* 0x000000040d0c7825 */ /* 0x008fe200078e000a */
[----:B----4-:R-:W-:-:S05]  /*01c0*/  IADD3 R15, PT, PT, R4, R9, RZ ;  /* 0x00000009040f7210 */ /* 0x010fca0007ffe0ff */
[----:B------:R-:W-:Y:S01]  /*01d0*/  STG.E desc[UR4][R12.64], R15 ;  /* 0x0000000f0c007986 */ /* 0x000fe2000c101904 */
[----:B------:R-:W-:Y:S05]  /*01e0*/  EXIT ;  /* 0x000000000000794d */ /* 0x000fea0003800000 */
.L_x_0:
[----:B------:R-:W-:-:S00]  /*01f0*/  BRA `(.L_x_0) ;  /* 0xfffffffc00fc7947 */ /* 0x000fc0000383ffff */
[----:B------:R-:W-:-:S00]  /*0200*/  NOP ;  /* 0x0000000000007918 */ /* 0x000fc00000000000 */
[----:B------:R-:W-:-:S00]  /*0210*/  NOP ;  /* 0x0000000000007918 */ /* 0x000fc00000000000 */
[----:B------:R-:W-:-:S00]  /*0220*/  NOP ;  /* 0x0000000000007918 */ /* 0x000fc00000000000 */
[----:B------:R-:W-:-:S00]  /*0230*/  NOP ;  /* 0x0000000000007918 */ /* 0x000fc00000000000 */
[----:B------:R-:W-:-:S00]  /*0240*/  NOP ;  /* 0x0000000000007918 */ /* 0x000fc00000000000 */
[----:B------:R-:W-:-:S00]  /*0250*/  NOP ;  /* 0x0000000000007918 */ /* 0x000fc00000000000 */
[----:B------:R-:W-:-:S00]  /*0260*/  NOP ;  /* 0x0000000000007918 */ /* 0x000fc00000000000 */
[----:B------:R-:W-:-:S00]  /*0270*/  NOP ;  /* 0x0000000000007918 */ /* 0x000fc00000000000 */
.L_x_1:


//--------------------- .nv.shared.reserved.0     --------------------------
	.section	.nv.shared.reserved.0,"aw",@nobits
	.weak		__nv_reservedSMEM_offset_0_alias
	.size		__nv_reservedSMEM_offset_0_alias, 0, 64
	.other		__nv_reservedSMEM_offset_0_alias,@"STO_CUDA_RESERVED_SHARED STV_DEFAULT"
__nv_reservedSMEM_offset_0_alias:
	.zero		0
	.zero		64


//--------------------- .nv.constant0._Z14SumaMatricesCUPPiS0_S0_ii --------------------------
	.section	.nv.constant0._Z14SumaMatricesCUPPiS0_S0_ii,"a",@progbits
	.sectionflags	@""
	.align	4
.nv.constant0._Z14SumaMatricesCUPPiS0_S0_ii:
	.zero		928


//--------------------- SYMBOLS --------------------------

	.type		.nv.reservedSmem.offset0,@object
	.size		.nv.reservedSmem.offset0,0x4
